	.headerflags	@"EF_CUDA_TEXMODE_UNIFIED EF_CUDA_64BIT_ADDRESS EF_CUDA_ACCELERATORS EF_CUDA_SM90 EF_CUDA_VIRTUAL_SM(EF_CUDA_SM90)"
	.elftype	@"ET_EXEC"


//--------------------- .nv.info                  --------------------------
	.section	.nv.info,"",@"SHT_CUDA_INFO"
	.align	4


	//----- nvinfo : EIATTR_REGCOUNT
	.align		4
        /*0000*/ 	.byte	0x04, 0x2f
        /*0002*/ 	.short	(.L_2 - .L_1)
	.align		4
.L_1:
        /*0004*/ 	.word	index@(triton_poi_fused__to_copy_arange_clamp_floor_mul_34)
        /*0008*/ 	.word	0x00000008


	//----- nvinfo : EIATTR_MIN_STACK_SIZE
	.align		4
.L_2:
        /*000c*/ 	.byte	0x04, 0x12
        /*000e*/ 	.short	(.L_4 - .L_3)
	.align		4
.L_3:
        /*0010*/ 	.word	index@(triton_poi_fused__to_copy_arange_clamp_floor_mul_34)
        /*0014*/ 	.word	0x00000000


	//----- nvinfo : EIATTR_FRAME_SIZE
	.align		4
.L_4:
        /*0018*/ 	.byte	0x04, 0x11
        /*001a*/ 	.short	(.L_6 - .L_5)
	.align		4
.L_5:
        /*001c*/ 	.word	index@(triton_poi_fused__to_copy_arange_clamp_floor_mul_34)
        /*0020*/ 	.word	0x00000000


	//----- nvinfo : EIATTR_MIN_STACK_SIZE
	.align		4
.L_6:
        /*0024*/ 	.byte	0x04, 0x12
        /*0026*/ 	.short	(.L_8 - .L_7)
	.align		4
.L_7:
        /*0028*/ 	.word	index@(triton_poi_fused__to_copy_arange_clamp_floor_mul_34)
        /*002c*/ 	.word	0x00000000
.L_8:


//--------------------- .nv.info.triton_poi_fused__to_copy_arange_clamp_floor_mul_34 --------------------------
	.section	.nv.info.triton_poi_fused__to_copy_arange_clamp_floor_mul_34,"",@"SHT_CUDA_INFO"
	.sectionflags	@""
	.align	4


	//----- nvinfo : EIATTR_CUDA_API_VERSION
	.align		4
        /*0000*/ 	.byte	0x04, 0x37
        /*0002*/ 	.short	(.L_10 - .L_9)
.L_9:
        /*0004*/ 	.word	0x0000007c


	//----- nvinfo : EIATTR_KPARAM_INFO
	.align		4
.L_10:
        /*0008*/ 	.byte	0x04, 0x17
        /*000a*/ 	.short	(.L_12 - .L_11)
.L_11:
        /*000c*/ 	.word	0x00000000
        /*0010*/ 	.short	0x0001
        /*0012*/ 	.short	0x0008
        /*0014*/ 	.byte	0x00, 0xf0, 0x11, 0x00


	//----- nvinfo : EIATTR_KPARAM_INFO
	.align		4
.L_12:
        /*0018*/ 	.byte	0x04, 0x17
        /*001a*/ 	.short	(.L_14 - .L_13)
.L_13:
        /*001c*/ 	.word	0x00000000
        /*0020*/ 	.short	0x0000
        /*0022*/ 	.short	0x0000
        /*0024*/ 	.byte	0x00, 0xf4, 0x21, 0x00


	//----- nvinfo : EIATTR_SPARSE_MMA_MASK
	.align		4
.L_14:
        /*0028*/ 	.byte	0x03, 0x50
        /*002a*/ 	.short	0x0000


	//----- nvinfo : EIATTR_MAXREG_COUNT
	.align		4
        /*002c*/ 	.byte	0x03, 0x1b
        /*002e*/ 	.short	0x00ff


	//----- nvinfo : EIATTR_EXIT_INSTR_OFFSETS
	.align		4
        /*0030*/ 	.byte	0x04, 0x1c
        /*0032*/ 	.short	(.L_16 - .L_15)


	//   ....[0]....
.L_15:
        /*0034*/ 	.word	0x000000e0


	//   ....[1]....
        /*0038*/ 	.word	0x00000120


	//----- nvinfo : EIATTR_REQNTID
	.align		4
.L_16:
        /*003c*/ 	.byte	0x04, 0x10
        /*003e*/ 	.short	(.L_18 - .L_17)
.L_17:
        /*0040*/ 	.word	0x00000020
        /*0044*/ 	.word	0x00000001
        /*0048*/ 	.word	0x00000001


	//----- nvinfo : EIATTR_CBANK_PARAM_SIZE
	.align		4
.L_18:
        /*004c*/ 	.byte	0x03, 0x19
        /*004e*/ 	.short	0x000c


	//----- nvinfo : EIATTR_PARAM_CBANK
	.align		4
        /*0050*/ 	.byte	0x04, 0x0a
        /*0052*/ 	.short	(.L_20 - .L_19)
	.align		4
.L_19:
        /*0054*/ 	.word	index@(.nv.constant0.triton_poi_fused__to_copy_arange_clamp_floor_mul_34)
        /*0058*/ 	.short	0x0210
        /*005a*/ 	.short	0x000c


	//----- nvinfo : EIATTR_SW_WAR
	.align		4
.L_20:
        /*005c*/ 	.byte	0x04, 0x36
        /*005e*/ 	.short	(.L_22 - .L_21)
.L_21:
        /*0060*/ 	.word	0x00000008
.L_22:


//--------------------- .nv.callgraph             --------------------------
	.section	.nv.callgraph,"",@"SHT_CUDA_CALLGRAPH"
	.align	4
	.sectionentsize	8
	.align		4
        /*0000*/ 	.word	0x00000000
	.align		4
        /*0004*/ 	.word	0xffffffff
	.align		4
        /*0008*/ 	.word	0x00000000
	.align		4
        /*000c*/ 	.word	0xfffffffe
	.align		4
        /*0010*/ 	.word	0x00000000
	.align		4
        /*0014*/ 	.word	0xfffffffd
	.align		4
        /*0018*/ 	.word	0x00000000
	.align		4
        /*001c*/ 	.word	0xfffffffc


//--------------------- .nv.constant4             --------------------------
	.section	.nv.constant4,"a",@progbits
	.align	8
	.align		8
.nv.constant4:
        /*0000*/ 	.dword	_$_str


//--------------------- .text.triton_poi_fused__to_copy_arange_clamp_floor_mul_34 --------------------------
	.section	.text.triton_poi_fused__to_copy_arange_clamp_floor_mul_34,"ax",@progbits
	.align	128
        .global         triton_poi_fused__to_copy_arange_clamp_floor_mul_34
        .type           triton_poi_fused__to_copy_arange_clamp_floor_mul_34,@function
        .size           triton_poi_fused__to_copy_arange_clamp_floor_mul_34,(.L_x_1 - triton_poi_fused__to_copy_arange_clamp_floor_mul_34)
        .other          triton_poi_fused__to_copy_arange_clamp_floor_mul_34,@"STO_CUDA_ENTRY STV_DEFAULT"
triton_poi_fused__to_copy_arange_clamp_floor_mul_34:
.text.triton_poi_fused__to_copy_arange_clamp_floor_mul_34:
[----:B------:R-:W0:Y:S02]  /*0000*/  LDC R1, c[0x0][0x28] ;  /* 0x00000a00ff017b82 */ /* 0x000e240000000800 */
[----:B------:R-:W1:Y:S01]  /*0010*/  S2R R2, SR_TID.X ;  /* 0x0000000000027919 */ /* 0x000e620000002100 */
[----:B------:R-:W2:Y:S01]  /*0020*/  LDC.64 R4, c[0x0][0x210] ;  /* 0x00008400ff047b82 */ /* 0x000ea20000000a00 */
[----:B------:R-:W3:Y:S01]  /*0030*/  S2R R3, SR_CTAID.X ;  /* 0x0000000000037919 */ /* 0x000ee20000002500 */
[C---:B-1----:R-:W-:Y:S02]  /*0040*/  LOP3.LUT R0, R2.reuse, 0x7, RZ, 0xc0, !PT ;  /* 0x0000000702007812 */ /* 0x042fe400078ec0ff */
[----:B------:R-:W-:-:S03]  /*0050*/  LOP3.LUT P0, RZ, R2, 0x18, RZ, 0xc0, !PT ;  /* 0x0000001802ff7812 */ /* 0x000fc6000780c0ff */
[----:B---3--:R-:W-:-:S04]  /*0060*/  IMAD R3, R3, 0x8, R0 ;  /* 0x0000000803037824 */ /* 0x008fc800078e0200 */
[C---:B--2---:R-:W-:Y:S01]  /*0070*/  IMAD.WIDE R4, R3.reuse, 0x8, R4 ;  /* 0x0000000803047825 */ /* 0x044fe200078e0204 */
[----:B------:R-:W-:Y:S02]  /*0080*/  I2FP.F32.S32 R0, R3 ;  /* 0x0000000300007245 */ /* 0x000fe40000201400 */
[----:B------:R-:W-:-:S03]  /*0090*/  ISETP.LT.AND P0, PT, R3, 0x8, !P0 ;  /* 0x000000080300780c */ /* 0x000fc60004701270 */
[----:B------:R-:W-:-:S06]  /*00a0*/  FMUL R0, R0, 0.42857143282890319824 ;  /* 0x3edb6db700007820 */ /* 0x000fcc0000400000 */
[----:B------:R-:W1:Y:S02]  /*00b0*/  F2I.FTZ.FLOOR.NTZ R0, R0 ;  /* 0x0000000000007305 */ /* 0x000e640000217100 */
[----:B-1----:R-:W-:-:S04]  /*00c0*/  VIMNMX R2, RZ, R0, !PT ;  /* 0x00000000ff027248 */ /* 0x002fc80007fe0100 */
[----:B------:R-:W-:Y:S01]  /*00d0*/  VIMNMX R2, R2, 0x3, PT ;  /* 0x0000000302027848 */ /* 0x000fe20003fe0100 */
[----:B------:R-:W-:Y:S06]  /*00e0*/  @!P0 EXIT ;  /* 0x000000000000894d */ /* 0x000fec0003800000 */
[----:B------:R-:W-:Y:S01]  /*00f0*/  IMAD.MOV.U32 R3, RZ, RZ, RZ ;  /* 0x000000ffff037224 */ /* 0x000fe200078e00ff */
[----:B------:R-:W-:-:S04]  /*0100*/  ULDC.64 UR4, c[0x0][0x208] ;  /* 0x0000820000047ab9 */ /* 0x000fc80000000a00 */
[----:B------:R-:W-:Y:S01]  /*0110*/  STG.E.64 desc[UR4][R4.64], R2 ;  /* 0x0000000204007986 */ /* 0x000fe2000c101b04 */
[----:B------:R-:W-:Y:S05]  /*0120*/  EXIT ;  /* 0x000000000000794d */ /* 0x000fea0003800000 */
.L_x_0:
[----:B------:R-:W-:-:S00]  /*0130*/  BRA `(.L_x_0) ;  /* 0xfffffffc00fc7947 */ /* 0x000fc0000383ffff */
[----:B------:R-:W-:-:S00]  /*0140*/  NOP ;  /* 0x0000000000007918 */ /* 0x000fc00000000000 */
        /* <DEDUP_REMOVED lines=11> */
.L_x_1:


//--------------------- .nv.global.init           --------------------------
	.section	.nv.global.init,"aw",@progbits
.nv.global.init:
	.type		_$_str,@object
	.size		_$_str,(.L_0 - _$_str)
_$_str:
        /*0000*/ 	.byte	0x5f, 0x5f, 0x43, 0x55, 0x44, 0x41, 0x5f, 0x46, 0x54, 0x5a, 0x00
.L_0:


//--------------------- .nv.constant0.triton_poi_fused__to_copy_arange_clamp_floor_mul_34 --------------------------
	.section	.nv.constant0.triton_poi_fused__to_copy_arange_clamp_floor_mul_34,"a",@progbits
	.sectionflags	@""
	.align	4
.nv.constant0.triton_poi_fused__to_copy_arange_clamp_floor_mul_34:
	.zero		540
